//
// Generated by NVIDIA NVVM Compiler
//
// Compiler Build ID: CL-36424714
// Cuda compilation tools, release 13.0, V13.0.88
// Based on NVVM 20.0.0
//

.version 9.0
.target sm_100
.address_size 64

	// .globl	_Z14stencil_kernelPfPKf
// _ZZ20stencil_kernel_tiledPfPKfE4tile has been demoted

.visible .entry _Z14stencil_kernelPfPKf(
	.param .u64 .ptr .align 1 _Z14stencil_kernelPfPKf_param_0,
	.param .u64 .ptr .align 1 _Z14stencil_kernelPfPKf_param_1
)
{
	.reg .pred 	%p<2>;
	.reg .b32 	%r<32>;
	.reg .b32 	%f<13>;
	.reg .b64 	%rd<15>;

	ld.param.u64 	%rd1, [_Z14stencil_kernelPfPKf_param_0];
	ld.param.u64 	%rd2, [_Z14stencil_kernelPfPKf_param_1];
	mov.u32 	%r7, %ctaid.x;
	mov.u32 	%r8, %ntid.x;
	mov.u32 	%r9, %tid.x;
	mad.lo.s32 	%r1, %r7, %r8, %r9;
	mov.u32 	%r10, %ctaid.y;
	mov.u32 	%r11, %ntid.y;
	mov.u32 	%r12, %tid.y;
	mad.lo.s32 	%r13, %r10, %r11, %r12;
	mov.u32 	%r14, %ctaid.z;
	mov.u32 	%r15, %ntid.z;
	mov.u32 	%r16, %tid.z;
	mad.lo.s32 	%r17, %r14, %r15, %r16;
	add.s32 	%r4, %r1, -1;
	add.s32 	%r5, %r13, -1;
	max.u32 	%r18, %r4, %r5;
	add.s32 	%r6, %r17, -1;
	max.u32 	%r19, %r18, %r6;
	setp.gt.u32 	%p1, %r19, 29;
	@%p1 bra 	$L__BB0_2;
	cvta.to.global.u64 	%rd3, %rd2;
	cvta.to.global.u64 	%rd4, %rd1;
	shl.b32 	%r20, %r4, 10;
	shl.b32 	%r21, %r13, 5;
	add.s32 	%r22, %r21, %r17;
	add.s32 	%r23, %r22, %r20;
	mul.wide.u32 	%rd5, %r23, 4;
	add.s64 	%rd6, %rd3, %rd5;
	ld.global.f32 	%f1, [%rd6];
	ld.global.f32 	%f2, [%rd6+8192];
	add.f32 	%f3, %f1, %f2;
	shl.b32 	%r24, %r1, 10;
	shl.b32 	%r25, %r5, 5;
	add.s32 	%r26, %r24, %r17;
	add.s32 	%r27, %r26, %r25;
	mul.wide.u32 	%rd7, %r27, 4;
	add.s64 	%rd8, %rd3, %rd7;
	ld.global.f32 	%f4, [%rd8];
	add.f32 	%f5, %f3, %f4;
	ld.global.f32 	%f6, [%rd8+256];
	add.f32 	%f7, %f5, %f6;
	add.s32 	%r28, %r24, %r21;
	add.s32 	%r29, %r28, %r6;
	mul.wide.u32 	%rd9, %r29, 4;
	add.s64 	%rd10, %rd3, %rd9;
	ld.global.f32 	%f8, [%rd10];
	add.f32 	%f9, %f7, %f8;
	add.s32 	%r30, %r22, %r24;
	mul.wide.u32 	%rd11, %r30, 4;
	add.s64 	%rd12, %rd3, %rd11;
	ld.global.f32 	%f10, [%rd12+4];
	add.f32 	%f11, %f9, %f10;
	mul.f32 	%f12, %f11, 0f3F400000;
	add.s32 	%r31, %r23, 1024;
	mul.wide.u32 	%rd13, %r31, 4;
	add.s64 	%rd14, %rd4, %rd13;
	st.global.f32 	[%rd14], %f12;
$L__BB0_2:
	ret;

}
	// .globl	_Z20stencil_kernel_tiledPfPKf
.visible .entry _Z20stencil_kernel_tiledPfPKf(
	.param .u64 .ptr .align 1 _Z20stencil_kernel_tiledPfPKf_param_0,
	.param .u64 .ptr .align 1 _Z20stencil_kernel_tiledPfPKf_param_1
)
{
	.reg .pred 	%p<24>;
	.reg .b32 	%r<48>;
	.reg .b32 	%f<20>;
	.reg .b64 	%rd<13>;
	// demoted variable
	.shared .align 4 .b8 _ZZ20stencil_kernel_tiledPfPKfE4tile[6912];
	ld.param.u64 	%rd3, [_Z20stencil_kernel_tiledPfPKf_param_0];
	ld.param.u64 	%rd4, [_Z20stencil_kernel_tiledPfPKf_param_1];
	cvta.to.global.u64 	%rd1, %rd4;
	mov.u32 	%r1, %tid.x;
	mov.u32 	%r2, %tid.y;
	mov.u32 	%r3, %tid.z;
	mov.u32 	%r18, %ctaid.x;
	mul.lo.s32 	%r4, %r18, 10;
	mov.u32 	%r19, %ctaid.y;
	mul.lo.s32 	%r5, %r19, 10;
	mov.u32 	%r20, %ctaid.z;
	add.s32 	%r6, %r4, %r1;
	add.s32 	%r21, %r5, %r2;
	mad.lo.s32 	%r22, %r20, 10, %r3;
	setp.gt.s32 	%p1, %r6, 31;
	max.u32 	%r23, %r21, %r22;
	setp.gt.u32 	%p2, %r23, 31;
	shl.b32 	%r24, %r21, 5;
	shl.b32 	%r9, %r6, 10;
	add.s32 	%r10, %r24, %r22;
	add.s32 	%r11, %r10, %r9;
	mul.wide.s32 	%rd5, %r11, 4;
	add.s64 	%rd2, %rd1, %rd5;
	mov.u32 	%r25, _ZZ20stencil_kernel_tiledPfPKfE4tile;
	mad.lo.s32 	%r26, %r1, 576, %r25;
	add.s32 	%r12, %r26, 576;
	mad.lo.s32 	%r13, %r2, 48, %r12;
	add.s32 	%r14, %r13, 48;
	shl.b32 	%r27, %r3, 2;
	add.s32 	%r15, %r14, %r27;
	or.pred  	%p3, %p2, %p1;
	@%p3 bra 	$L__BB1_2;
	ld.global.f32 	%f1, [%rd2];
	st.shared.f32 	[%r15+4], %f1;
$L__BB1_2:
	setp.ne.s32 	%p4, %r1, 0;
	setp.lt.s32 	%p5, %r6, 1;
	mad.lo.s32 	%r29, %r2, 48, %r25;
	add.s32 	%r31, %r29, %r27;
	add.s32 	%r16, %r31, 48;
	or.pred  	%p6, %p4, %p5;
	@%p6 bra 	$L__BB1_4;
	shl.b32 	%r32, %r4, 10;
	add.s32 	%r33, %r32, %r10;
	add.s32 	%r34, %r33, -1024;
	mul.wide.u32 	%rd6, %r34, 4;
	add.s64 	%rd7, %rd1, %rd6;
	ld.global.f32 	%f2, [%rd7];
	st.shared.f32 	[%r16+4], %f2;
$L__BB1_4:
	setp.ne.s32 	%p7, %r2, 0;
	setp.eq.s32 	%p8, %r21, 0;
	add.s32 	%r17, %r12, %r27;
	or.pred  	%p9, %p7, %p8;
	@%p9 bra 	$L__BB1_6;
	shl.b32 	%r36, %r5, 5;
	add.s32 	%r37, %r36, %r22;
	add.s32 	%r38, %r37, %r9;
	add.s32 	%r39, %r38, -32;
	mul.wide.s32 	%rd8, %r39, 4;
	add.s64 	%rd9, %rd1, %rd8;
	ld.global.f32 	%f3, [%rd9];
	st.shared.f32 	[%r17+4], %f3;
$L__BB1_6:
	setp.ne.s32 	%p10, %r3, 0;
	setp.eq.s32 	%p11, %r22, 0;
	or.pred  	%p12, %p10, %p11;
	@%p12 bra 	$L__BB1_8;
	ld.global.f32 	%f4, [%rd2+-4];
	st.shared.f32 	[%r14], %f4;
$L__BB1_8:
	setp.ne.s32 	%p13, %r1, 9;
	setp.gt.s32 	%p14, %r6, 30;
	or.pred  	%p15, %p13, %p14;
	@%p15 bra 	$L__BB1_10;
	ld.global.f32 	%f5, [%rd2+4096];
	st.shared.f32 	[%r16+6340], %f5;
$L__BB1_10:
	setp.ne.s32 	%p16, %r2, 9;
	setp.gt.u32 	%p17, %r21, 30;
	or.pred  	%p18, %p16, %p17;
	@%p18 bra 	$L__BB1_12;
	ld.global.f32 	%f6, [%rd2+128];
	st.shared.f32 	[%r17+532], %f6;
$L__BB1_12:
	setp.ne.s32 	%p19, %r3, 9;
	setp.gt.u32 	%p20, %r22, 30;
	or.pred  	%p21, %p19, %p20;
	@%p21 bra 	$L__BB1_14;
	ld.global.f32 	%f7, [%rd2+4];
	st.shared.f32 	[%r13+92], %f7;
$L__BB1_14:
	bar.sync 	0;
	add.s32 	%r40, %r6, -1;
	add.s32 	%r41, %r21, -1;
	max.u32 	%r42, %r40, %r41;
	add.s32 	%r43, %r22, -1;
	max.u32 	%r44, %r42, %r43;
	setp.gt.u32 	%p22, %r44, 29;
	@%p22 bra 	$L__BB1_17;
	max.u32 	%r46, %r1, %r2;
	max.u32 	%r47, %r3, %r46;
	setp.gt.u32 	%p23, %r47, 9;
	@%p23 bra 	$L__BB1_17;
	ld.shared.f32 	%f8, [%r15+-572];
	ld.shared.f32 	%f9, [%r15+580];
	ld.shared.f32 	%f10, [%r15+-44];
	ld.shared.f32 	%f11, [%r15+52];
	ld.shared.f32 	%f12, [%r15];
	ld.shared.f32 	%f13, [%r15+8];
	add.f32 	%f14, %f8, %f9;
	add.f32 	%f15, %f14, %f10;
	add.f32 	%f16, %f15, %f11;
	add.f32 	%f17, %f16, %f12;
	add.f32 	%f18, %f17, %f13;
	mul.f32 	%f19, %f18, 0f3F400000;
	cvta.to.global.u64 	%rd10, %rd3;
	mul.wide.u32 	%rd11, %r11, 4;
	add.s64 	%rd12, %rd10, %rd11;
	st.global.f32 	[%rd12], %f19;
$L__BB1_17:
	ret;

}


// ===== COMPILED SASS (sm_100) =====

	.target	sm_100

	.elftype	@"ET_EXEC"


//--------------------- .note.nv.tkinfo           --------------------------
	.section	.note.nv.tkinfo,"",@"SHT_NOTE"
	.sectionflags	@"SHF_NOTE_NV_TKINFO"
	.tkinfo
        /*0018*/ 	.word	0x00000002
        /*0030*/ 	.string	""
        /*0030*/ 	.string	"ptxas"
        /*0030*/ 	.string	"Cuda compilation tools, release 13.0, V13.0.88"
        /*0030*/ 	.string	"Build cuda_13.0.r13.0/compiler.36424714_0"
        /*0030*/ 	.string	"-arch sm_100 -m 64 "



//--------------------- .note.nv.cuinfo           --------------------------
	.section	.note.nv.cuinfo,"",@"SHT_NOTE"
	.sectionflags	@"SHF_NOTE_NV_CUINFO"
        /*0018*/ 	.short	0x0002
        /*001a*/ 	.short	0x0064
        /*001c*/ 	.short	0x0082
	.zero		2


//--------------------- .nv.info                  --------------------------
	.section	.nv.info,"",@"SHT_CUDA_INFO"
	.align	4


	//----- nvinfo : EIATTR_REGCOUNT
	.align		4
        /*0000*/ 	.byte	0x04, 0x2f
        /*0002*/ 	.short	(.L_1 - .L_0)
	.align		4
.L_0:
        /*0004*/ 	.word	index@(_Z14stencil_kernelPfPKf)
        /*0008*/ 	.word	0x00000018


	//----- nvinfo : EIATTR_FRAME_SIZE
	.align		4
.L_1:
        /*000c*/ 	.byte	0x04, 0x11
        /*000e*/ 	.short	(.L_3 - .L_2)
	.align		4
.L_2:
        /*0010*/ 	.word	index@(_Z14stencil_kernelPfPKf)
        /*0014*/ 	.word	0x00000000


	//----- nvinfo : EIATTR_REGCOUNT
	.align		4
.L_3:
        /*0018*/ 	.byte	0x04, 0x2f
        /*001a*/ 	.short	(.L_5 - .L_4)
	.align		4
.L_4:
        /*001c*/ 	.word	index@(_Z20stencil_kernel_tiledPfPKf)
        /*0020*/ 	.word	0x0000001a


	//----- nvinfo : EIATTR_FRAME_SIZE
	.align		4
.L_5:
        /*0024*/ 	.byte	0x04, 0x11
        /*0026*/ 	.short	(.L_7 - .L_6)
	.align		4
.L_6:
        /*0028*/ 	.word	index@(_Z20stencil_kernel_tiledPfPKf)
        /*002c*/ 	.word	0x00000000


	//----- nvinfo : EIATTR_MIN_STACK_SIZE
	.align		4
.L_7:
        /*0030*/ 	.byte	0x04, 0x12
        /*0032*/ 	.short	(.L_9 - .L_8)
	.align		4
.L_8:
        /*0034*/ 	.word	index@(_Z20stencil_kernel_tiledPfPKf)
        /*0038*/ 	.word	0x00000000


	//----- nvinfo : EIATTR_MIN_STACK_SIZE
	.align		4
.L_9:
        /*003c*/ 	.byte	0x04, 0x12
        /*003e*/ 	.short	(.L_11 - .L_10)
	.align		4
.L_10:
        /*0040*/ 	.word	index@(_Z14stencil_kernelPfPKf)
        /*0044*/ 	.word	0x00000000
.L_11:


//--------------------- .nv.compat                --------------------------
	.section	.nv.compat,"",@"SHT_CUDA_COMPAT_INFO"
	.align	4
        /*0000*/ 	.byte	0x02, 0x09, 0x00, 0x00, 0x02, 0x02, 0x01, 0x00, 0x02, 0x05, 0x05, 0x00, 0x03, 0x07, 0x01, 0x01
        /*0010*/ 	.byte	0x02, 0x03, 0x00, 0x00, 0x02, 0x06, 0x01, 0x00, 0x04, 0x0b, 0x08, 0x00, 0x09, 0x00, 0x00, 0x00
        /*0020*/ 	.byte	0x00, 0x00, 0x00, 0x00


//--------------------- .nv.info._Z20stencil_kernel_tiledPfPKf --------------------------
	.section	.nv.info._Z20stencil_kernel_tiledPfPKf,"",@"SHT_CUDA_INFO"
	.sectionflags	@""
	.align	4


	//----- nvinfo : EIATTR_CUDA_API_VERSION
	.align		4
        /*0000*/ 	.byte	0x04, 0x37
        /*0002*/ 	.short	(.L_13 - .L_12)
.L_12:
        /*0004*/ 	.word	0x00000082


	//----- nvinfo : EIATTR_KPARAM_INFO
	.align		4
.L_13:
        /*0008*/ 	.byte	0x04, 0x17
        /*000a*/ 	.short	(.L_15 - .L_14)
.L_14:
        /*000c*/ 	.word	0x00000000
        /*0010*/ 	.short	0x0001
        /*0012*/ 	.short	0x0008
        /*0014*/ 	.byte	0x00, 0xf5, 0x21, 0x00


	//----- nvinfo : EIATTR_KPARAM_INFO
	.align		4
.L_15:
        /*0018*/ 	.byte	0x04, 0x17
        /*001a*/ 	.short	(.L_17 - .L_16)
.L_16:
        /*001c*/ 	.word	0x00000000
        /*0020*/ 	.short	0x0000
        /*0022*/ 	.short	0x0000
        /*0024*/ 	.byte	0x00, 0xf5, 0x21, 0x00


	//----- nvinfo : EIATTR_SPARSE_MMA_MASK
	.align		4
.L_17:
        /*0028*/ 	.byte	0x03, 0x50
        /*002a*/ 	.short	0x0000


	//----- nvinfo : EIATTR_MAXREG_COUNT
	.align		4
        /*002c*/ 	.byte	0x03, 0x1b
        /*002e*/ 	.short	0x00ff


	//----- nvinfo : EIATTR_NUM_BARRIERS
	.align		4
        /*0030*/ 	.byte	0x02, 0x4c
        /*0032*/ 	.byte	0x01
	.zero		1


	//----- nvinfo : EIATTR_MERCURY_ISA_VERSION
	.align		4
        /*0034*/ 	.byte	0x03, 0x5f
        /*0036*/ 	.short	0x0101


	//----- nvinfo : EIATTR_VRC_CTA_INIT_COUNT
	.align		4
        /*0038*/ 	.byte	0x02, 0x4a
	.zero		1
	.zero		1


	//----- nvinfo : EIATTR_EXIT_INSTR_OFFSETS
	.align		4
        /*003c*/ 	.byte	0x04, 0x1c
        /*003e*/ 	.short	(.L_19 - .L_18)


	//   ....[0]....
.L_18:
        /*0040*/ 	.word	0x00000420


	//   ....[1]....
        /*0044*/ 	.word	0x00000450


	//   ....[2]....
        /*0048*/ 	.word	0x00000550


	//----- nvinfo : EIATTR_CBANK_PARAM_SIZE
	.align		4
.L_19:
        /*004c*/ 	.byte	0x03, 0x19
        /*004e*/ 	.short	0x0010


	//----- nvinfo : EIATTR_PARAM_CBANK
	.align		4
        /*0050*/ 	.byte	0x04, 0x0a
        /*0052*/ 	.short	(.L_21 - .L_20)
	.align		4
.L_20:
        /*0054*/ 	.word	index@(.nv.constant0._Z20stencil_kernel_tiledPfPKf)
        /*0058*/ 	.short	0x0380
        /*005a*/ 	.short	0x0010


	//----- nvinfo : EIATTR_SW_WAR
	.align		4
.L_21:
        /*005c*/ 	.byte	0x04, 0x36
        /*005e*/ 	.short	(.L_23 - .L_22)
.L_22:
        /*0060*/ 	.word	0x00000008
.L_23:


//--------------------- .nv.info._Z14stencil_kernelPfPKf --------------------------
	.section	.nv.info._Z14stencil_kernelPfPKf,"",@"SHT_CUDA_INFO"
	.sectionflags	@""
	.align	4


	//----- nvinfo : EIATTR_CUDA_API_VERSION
	.align		4
        /*0000*/ 	.byte	0x04, 0x37
        /*0002*/ 	.short	(.L_25 - .L_24)
.L_24:
        /*0004*/ 	.word	0x00000082


	//----- nvinfo : EIATTR_KPARAM_INFO
	.align		4
.L_25:
        /*0008*/ 	.byte	0x04, 0x17
        /*000a*/ 	.short	(.L_27 - .L_26)
.L_26:
        /*000c*/ 	.word	0x00000000
        /*0010*/ 	.short	0x0001
        /*0012*/ 	.short	0x0008
        /*0014*/ 	.byte	0x00, 0xf5, 0x21, 0x00


	//----- nvinfo : EIATTR_KPARAM_INFO
	.align		4
.L_27:
        /*0018*/ 	.byte	0x04, 0x17
        /*001a*/ 	.short	(.L_29 - .L_28)
.L_28:
        /*001c*/ 	.word	0x00000000
        /*0020*/ 	.short	0x0000
        /*0022*/ 	.short	0x0000
        /*0024*/ 	.byte	0x00, 0xf5, 0x21, 0x00


	//----- nvinfo : EIATTR_SPARSE_MMA_MASK
	.align		4
.L_29:
        /*0028*/ 	.byte	0x03, 0x50
        /*002a*/ 	.short	0x0000


	//----- nvinfo : EIATTR_MAXREG_COUNT
	.align		4
        /*002c*/ 	.byte	0x03, 0x1b
        /*002e*/ 	.short	0x00ff


	//----- nvinfo : EIATTR_MERCURY_ISA_VERSION
	.align		4
        /*0030*/ 	.byte	0x03, 0x5f
        /*0032*/ 	.short	0x0101


	//----- nvinfo : EIATTR_VRC_CTA_INIT_COUNT
	.align		4
        /*0034*/ 	.byte	0x02, 0x4a
	.zero		1
	.zero		1


	//----- nvinfo : EIATTR_EXIT_INSTR_OFFSETS
	.align		4
        /*0038*/ 	.byte	0x04, 0x1c
        /*003a*/ 	.short	(.L_31 - .L_30)


	//   ....[0]....
.L_30:
        /*003c*/ 	.word	0x00000120


	//   ....[1]....
        /*0040*/ 	.word	0x00000310


	//----- nvinfo : EIATTR_CBANK_PARAM_SIZE
	.align		4
.L_31:
        /*0044*/ 	.byte	0x03, 0x19
        /*0046*/ 	.short	0x0010


	//----- nvinfo : EIATTR_PARAM_CBANK
	.align		4
        /*0048*/ 	.byte	0x04, 0x0a
        /*004a*/ 	.short	(.L_33 - .L_32)
	.align		4
.L_32:
        /*004c*/ 	.word	index@(.nv.constant0._Z14stencil_kernelPfPKf)
        /*0050*/ 	.short	0x0380
        /*0052*/ 	.short	0x0010


	//----- nvinfo : EIATTR_SW_WAR
	.align		4
.L_33:
        /*0054*/ 	.byte	0x04, 0x36
        /*0056*/ 	.short	(.L_35 - .L_34)
.L_34:
        /*0058*/ 	.word	0x00000008
.L_35:


//--------------------- .nv.callgraph             --------------------------
	.section	.nv.callgraph,"",@"SHT_CUDA_CALLGRAPH"
	.align	4
	.sectionentsize	8
	.align		4
        /*0000*/ 	.word	0x00000000
	.align		4
        /*0004*/ 	.word	0xffffffff
	.align		4
        /*0008*/ 	.word	0x00000000
	.align		4
        /*000c*/ 	.word	0xfffffffe
	.align		4
        /*0010*/ 	.word	0x00000000
	.align		4
        /*0014*/ 	.word	0xfffffffd
	.align		4
        /*0018*/ 	.word	0x00000000
	.align		4
        /*001c*/ 	.word	0xfffffffc


//--------------------- .text._Z20stencil_kernel_tiledPfPKf --------------------------
	.section	.text._Z20stencil_kernel_tiledPfPKf,"ax",@progbits
	.align	128
        .global         _Z20stencil_kernel_tiledPfPKf
        .type           _Z20stencil_kernel_tiledPfPKf,@function
        .size           _Z20stencil_kernel_tiledPfPKf,(.L_x_2 - _Z20stencil_kernel_tiledPfPKf)
        .other          _Z20stencil_kernel_tiledPfPKf,@"STO_CUDA_ENTRY STV_DEFAULT"
_Z20stencil_kernel_tiledPfPKf:
.text._Z20stencil_kernel_tiledPfPKf:
[----:B------:R-:W-:Y:S01]  /*0000*/  LDC R1, c[0x0][0x37c] ;  /* 0x0000df00ff017b82 */ /* 0x000fe20000000800 */
[----:B------:R-:W0:Y:S07]  /*0010*/  S2R R5, SR_TID.Y ;  /* 0x0000000000057919 */ /* 0x000e2e0000002200 */
[----:B------:R-:W1:Y:S01]  /*0020*/  LDC.64 R2, c[0x0][0x388] ;  /* 0x0000e200ff027b82 */ /* 0x000e620000000a00 */
[----:B------:R-:W2:Y:S01]  /*0030*/  LDCU.64 UR4, c[0x0][0x358] ;  /* 0x00006b00ff0477ac */ /* 0x000ea20008000a00 */
[----:B------:R-:W0:Y:S01]  /*0040*/  S2R R0, SR_CTAID.Y ;  /* 0x0000000000007919 */ /* 0x000e220000002600 */
[----:B------:R-:W3:Y:S01]  /*0050*/  S2R R4, SR_TID.X ;  /* 0x0000000000047919 */ /* 0x000ee20000002100 */
[----:B------:R-:W3:Y:S01]  /*0060*/  S2R R8, SR_CTAID.X ;  /* 0x0000000000087919 */ /* 0x000ee20000002500 */
[----:B------:R-:W4:Y:S01]  /*0070*/  S2R R6, SR_TID.Z ;  /* 0x0000000000067919 */ /* 0x000f220000002300 */
[----:B------:R-:W4:Y:S01]  /*0080*/  S2R R7, SR_CTAID.Z ;  /* 0x0000000000077919 */ /* 0x000f220000002700 */
[----:B0-----:R-:W-:-:S05]  /*0090*/  IMAD R12, R0, 0xa, R5 ;  /* 0x0000000a000c7824 */ /* 0x001fca00078e0205 */
[C---:B------:R-:W-:Y:S02]  /*00a0*/  ISETP.NE.AND P4, PT, R12.reuse, RZ, PT ;  /* 0x000000ff0c00720c */ /* 0x040fe40003f85270 */
[----:B------:R-:W-:Y:S01]  /*00b0*/  ISETP.GT.U32.AND P6, PT, R12, 0x1e, PT ;  /* 0x0000001e0c00780c */ /* 0x000fe20003fc4070 */
[----:B---3--:R-:W-:Y:S01]  /*00c0*/  IMAD R10, R8, 0xa, R4 ;  /* 0x0000000a080a7824 */ /* 0x008fe200078e0204 */
[C---:B------:R-:W-:Y:S02]  /*00d0*/  ISETP.NE.OR P4, PT, R5.reuse, RZ, !P4 ;  /* 0x000000ff0500720c */ /* 0x040fe40006785670 */
[----:B------:R-:W-:Y:S02]  /*00e0*/  ISETP.NE.OR P6, PT, R5, 0x9, P6 ;  /* 0x000000090500780c */ /* 0x000fe400037c5670 */
[C---:B------:R-:W-:Y:S02]  /*00f0*/  ISETP.GE.AND P0, PT, R10.reuse, 0x1, PT ;  /* 0x000000010a00780c */ /* 0x040fe40003f06270 */
[----:B------:R-:W-:Y:S01]  /*0100*/  ISETP.GT.AND P1, PT, R10, 0x1f, PT ;  /* 0x0000001f0a00780c */ /* 0x000fe20003f24270 */
[----:B----4-:R-:W-:Y:S01]  /*0110*/  IMAD R7, R7, 0xa, R6 ;  /* 0x0000000a07077824 */ /* 0x010fe200078e0206 */
[----:B------:R-:W-:-:S02]  /*0120*/  ISETP.NE.OR P0, PT, R4, RZ, !P0 ;  /* 0x000000ff0400720c */ /* 0x000fc40004705670 */
[----:B------:R-:W-:Y:S02]  /*0130*/  ISETP.GT.AND P2, PT, R10, 0x1e, PT ;  /* 0x0000001e0a00780c */ /* 0x000fe40003f44270 */
[----:B------:R-:W-:Y:S01]  /*0140*/  VIMNMX.U32 R9, PT, PT, R12, R7, !PT ;  /* 0x000000070c097248 */ /* 0x000fe20007fe0000 */
[--C-:B------:R-:W-:Y:S01]  /*0150*/  @!P4 IMAD R11, R0, 0x140, R7.reuse ;  /* 0x00000140000bc824 */ /* 0x100fe200078e0207 */
[----:B------:R-:W-:Y:S02]  /*0160*/  ISETP.NE.AND P3, PT, R7, RZ, PT ;  /* 0x000000ff0700720c */ /* 0x000fe40003f65270 */
[----:B------:R-:W-:Y:S01]  /*0170*/  ISETP.GT.U32.OR P1, PT, R9, 0x1f, P1 ;  /* 0x0000001f0900780c */ /* 0x000fe20000f24470 */
[----:B------:R-:W-:Y:S01]  /*0180*/  IMAD R9, R12, 0x20, R7 ;  /* 0x000000200c097824 */ /* 0x000fe200078e0207 */
[----:B------:R-:W-:Y:S02]  /*0190*/  @!P4 LEA R11, R10, R11, 0xa ;  /* 0x0000000b0a0bc211 */ /* 0x000fe400078e50ff */
[----:B------:R-:W-:Y:S01]  /*01a0*/  ISETP.GT.U32.AND P5, PT, R7, 0x1e, PT ;  /* 0x0000001e0700780c */ /* 0x000fe20003fa4070 */
[--C-:B------:R-:W-:Y:S01]  /*01b0*/  @!P0 IMAD R8, R8, 0x2800, R9.reuse ;  /* 0x0000280008088824 */ /* 0x100fe200078e0209 */
[----:B------:R-:W-:Y:S01]  /*01c0*/  ISETP.NE.OR P3, PT, R6, RZ, !P3 ;  /* 0x000000ff0600720c */ /* 0x000fe20005f65670 */
[----:B------:R-:W-:Y:S01]  /*01d0*/  IMAD R0, R10, 0x400, R9 ;  /* 0x000004000a007824 */ /* 0x000fe200078e0209 */
[----:B------:R-:W-:Y:S01]  /*01e0*/  ISETP.NE.OR P2, PT, R4, 0x9, P2 ;  /* 0x000000090400780c */ /* 0x000fe20001745670 */
[----:B------:R-:W-:Y:S01]  /*01f0*/  @!P0 VIADD R15, R8, 0xfffffc00 ;  /* 0xfffffc00080f8836 */ /* 0x000fe20000000000 */
[----:B------:R-:W-:Y:S01]  /*0200*/  ISETP.NE.OR P5, PT, R6, 0x9, P5 ;  /* 0x000000090600780c */ /* 0x000fe20002fa5670 */
[----:B------:R-:W-:-:S02]  /*0210*/  @!P4 VIADD R11, R11, 0xffffffe0 ;  /* 0xffffffe00b0bc836 */ /* 0x000fc40000000000 */
[----:B-1----:R-:W-:-:S04]  /*0220*/  IMAD.WIDE R8, R0, 0x4, R2 ;  /* 0x0000000400087825 */ /* 0x002fc800078e0202 */
[--C-:B------:R-:W-:Y:S01]  /*0230*/  @!P0 IMAD.WIDE.U32 R14, R15, 0x4, R2.reuse ;  /* 0x000000040f0e8825 */ /* 0x100fe200078e0002 */
[----:B--2---:R-:W2:Y:S03]  /*0240*/  @!P6 LDG.E R21, desc[UR4][R8.64+0x80] ;  /* 0x000080040815e981 */ /* 0x004ea6000c1e1900 */
[----:B------:R-:W-:Y:S01]  /*0250*/  @!P4 IMAD.WIDE R16, R11, 0x4, R2 ;  /* 0x000000040b10c825 */ /* 0x000fe200078e0202 */
[----:B------:R-:W3:Y:S04]  /*0260*/  @!P3 LDG.E R20, desc[UR4][R8.64+-0x4] ;  /* 0xfffffc040814b981 */ /* 0x000ee8000c1e1900 */
[----:B------:R-:W4:Y:S04]  /*0270*/  @!P1 LDG.E R2, desc[UR4][R8.64] ;  /* 0x0000000408029981 */ /* 0x000f28000c1e1900 */
[----:B------:R0:W5:Y:S04]  /*0280*/  @!P0 LDG.E R3, desc[UR4][R14.64] ;  /* 0x000000040e038981 */ /* 0x000168000c1e1900 */
[----:B------:R-:W2:Y:S04]  /*0290*/  @!P4 LDG.E R16, desc[UR4][R16.64] ;  /* 0x000000041010c981 */ /* 0x000ea8000c1e1900 */
[----:B------:R-:W3:Y:S04]  /*02a0*/  @!P2 LDG.E R19, desc[UR4][R8.64+0x1000] ;  /* 0x001000040813a981 */ /* 0x000ee8000c1e1900 */
[----:B------:R1:W3:Y:S01]  /*02b0*/  @!P5 LDG.E R22, desc[UR4][R8.64+0x4] ;  /* 0x000004040816d981 */ /* 0x0002e2000c1e1900 */
[----:B------:R-:W0:Y:S01]  /*02c0*/  S2R R18, SR_CgaCtaId ;  /* 0x0000000000127919 */ /* 0x000e220000008800 */
[----:B------:R-:W-:Y:S01]  /*02d0*/  MOV R11, 0x400 ;  /* 0x00000400000b7802 */ /* 0x000fe20000000f00 */
[----:B------:R-:W-:-:S03]  /*02e0*/  VIADD R23, R12, 0xffffffff ;  /* 0xffffffff0c177836 */ /* 0x000fc60000000000 */
[----:B0-----:R-:W-:-:S05]  /*02f0*/  LEA R11, R18, R11, 0x18 ;  /* 0x0000000b120b7211 */ /* 0x001fca00078ec0ff */
[----:B------:R-:W-:-:S05]  /*0300*/  IMAD R13, R4, 0x240, R11 ;  /* 0x00000240040d7824 */ /* 0x000fca00078e020b */
[----:B------:R-:W-:Y:S01]  /*0310*/  IADD3 R18, PT, PT, R13, 0x240, RZ ;  /* 0x000002400d127810 */ /* 0x000fe20007ffe0ff */
[----:B------:R-:W-:-:S04]  /*0320*/  IMAD R11, R5, 0x30, R11 ;  /* 0x00000030050b7824 */ /* 0x000fc800078e020b */
[----:B------:R-:W-:Y:S01]  /*0330*/  IMAD R15, R5, 0x30, R18 ;  /* 0x00000030050f7824 */ /* 0x000fe200078e0212 */
[C---:B------:R-:W-:Y:S01]  /*0340*/  LEA R13, R6.reuse, R13, 0x2 ;  /* 0x0000000d060d7211 */ /* 0x040fe200078e10ff */
[----:B-1----:R-:W-:-:S03]  /*0350*/  IMAD R8, R6, 0x4, R11 ;  /* 0x0000000406087824 */ /* 0x002fc600078e020b */
[----:B------:R-:W-:Y:S02]  /*0360*/  LEA R17, R6, R15, 0x2 ;  /* 0x0000000f06117211 */ /* 0x000fe400078e10ff */
[----:B------:R-:W-:-:S04]  /*0370*/  VIADDMNMX.U32 R10, R10, 0xffffffff, R23, !PT ;  /* 0xffffffff0a0a7846 */ /* 0x000fc80007800017 */
[----:B------:R-:W-:Y:S01]  /*0380*/  VIADDMNMX.U32 R10, R7, 0xffffffff, R10, !PT ;  /* 0xffffffff070a7846 */ /* 0x000fe2000780000a */
[----:B----4-:R0:W-:Y:S04]  /*0390*/  @!P1 STS [R17+0x34], R2 ;  /* 0x0000340211009388 */ /* 0x0101e80000000800 */
[----:B-----5:R0:W-:Y:S04]  /*03a0*/  @!P0 STS [R8+0x34], R3 ;  /* 0x0000340308008388 */ /* 0x0201e80000000800 */
[----:B--2---:R0:W-:Y:S04]  /*03b0*/  @!P4 STS [R13+0x244], R16 ;  /* 0x000244100d00c388 */ /* 0x0041e80000000800 */
[----:B---3--:R0:W-:Y:S04]  /*03c0*/  @!P3 STS [R15+0x30], R20 ;  /* 0x000030140f00b388 */ /* 0x0081e80000000800 */
[----:B------:R0:W-:Y:S04]  /*03d0*/  @!P2 STS [R8+0x18f4], R19 ;  /* 0x0018f4130800a388 */ /* 0x0001e80000000800 */
[----:B------:R0:W-:Y:S04]  /*03e0*/  @!P6 STS [R13+0x454], R21 ;  /* 0x000454150d00e388 */ /* 0x0001e80000000800 */
[----:B------:R0:W-:Y:S01]  /*03f0*/  @!P5 STS [R15+0x5c], R22 ;  /* 0x00005c160f00d388 */ /* 0x0001e20000000800 */
[----:B------:R-:W-:Y:S01]  /*0400*/  BAR.SYNC.DEFER_BLOCKING 0x0 ;  /* 0x0000000000007b1d */ /* 0x000fe20000010000 */
[----:B------:R-:W-:-:S13]  /*0410*/  ISETP.GT.U32.AND P1, PT, R10, 0x1d, PT ;  /* 0x0000001d0a00780c */ /* 0x000fda0003f24070 */
[----:B0-----:R-:W-:Y:S05]  /*0420*/  @P1 EXIT ;  /* 0x000000000000194d */ /* 0x001fea0003800000 */
[----:B------:R-:W-:-:S04]  /*0430*/  VIMNMX3.U32 R4, R4, R5, R6, !PT ;  /* 0x000000050404720f */ /* 0x000fc80007800006 */
[----:B------:R-:W-:-:S13]  /*0440*/  ISETP.GT.U32.AND P0, PT, R4, 0x9, PT ;  /* 0x000000090400780c */ /* 0x000fda0003f04070 */
[----:B------:R-:W-:Y:S05]  /*0450*/  @P0 EXIT ;  /* 0x000000000000094d */ /* 0x000fea0003800000 */
[----:B------:R-:W-:Y:S01]  /*0460*/  LDS R4, [R17+-0x20c] ;  /* 0xfffdf40011047984 */ /* 0x000fe20000000800 */
[----:B------:R-:W0:Y:S03]  /*0470*/  LDC.64 R2, c[0x0][0x380] ;  /* 0x0000e000ff027b82 */ /* 0x000e260000000a00 */
[----:B------:R-:W1:Y:S04]  /*0480*/  LDS R5, [R17+0x274] ;  /* 0x0002740011057984 */ /* 0x000e680000000800 */
[----:B------:R-:W2:Y:S04]  /*0490*/  LDS R6, [R17+0x4] ;  /* 0x0000040011067984 */ /* 0x000ea80000000800 */
[----:B------:R-:W3:Y:S04]  /*04a0*/  LDS R7, [R17+0x64] ;  /* 0x0000640011077984 */ /* 0x000ee80000000800 */
[----:B------:R-:W4:Y:S04]  /*04b0*/  LDS R8, [R17+0x30] ;  /* 0x0000300011087984 */ /* 0x000f280000000800 */
[----:B------:R-:W5:Y:S01]  /*04c0*/  LDS R9, [R17+0x38] ;  /* 0x0000380011097984 */ /* 0x000f620000000800 */
[----:B0-----:R-:W-:-:S04]  /*04d0*/  IMAD.WIDE.U32 R2, R0, 0x4, R2 ;  /* 0x0000000400027825 */ /* 0x001fc800078e0002 */
[----:B-1----:R-:W-:-:S04]  /*04e0*/  FADD R5, R4, R5 ;  /* 0x0000000504057221 */ /* 0x002fc80000000000 */
[----:B--2---:R-:W-:-:S04]  /*04f0*/  FADD R6, R6, R5 ;  /* 0x0000000506067221 */ /* 0x004fc80000000000 */
[----:B---3--:R-:W-:-:S04]  /*0500*/  FADD R7, R7, R6 ;  /* 0x0000000607077221 */ /* 0x008fc80000000000 */
[----:B----4-:R-:W-:-:S04]  /*0510*/  FADD R8, R8, R7 ;  /* 0x0000000708087221 */ /* 0x010fc80000000000 */
[----:B-----5:R-:W-:-:S04]  /*0520*/  FADD R8, R9, R8 ;  /* 0x0000000809087221 */ /* 0x020fc80000000000 */
[----:B------:R-:W-:-:S05]  /*0530*/  FMUL R5, R8, 0.75 ;  /* 0x3f40000008057820 */ /* 0x000fca0000400000 */
[----:B------:R-:W-:Y:S01]  /*0540*/  STG.E desc[UR4][R2.64], R5 ;  /* 0x0000000502007986 */ /* 0x000fe2000c101904 */
[----:B------:R-:W-:Y:S05]  /*0550*/  EXIT ;  /* 0x000000000000794d */ /* 0x000fea0003800000 */
.L_x_0:
[----:B------:R-:W-:-:S00]  /*0560*/  BRA `(.L_x_0) ;  /* 0xfffffffc00fc7947 */ /* 0x000fc0000383ffff */
[----:B------:R-:W-:-:S00]  /*0570*/  NOP ;  /* 0x0000000000007918 */ /* 0x000fc00000000000 */
        /* <DEDUP_REMOVED lines=8> */
.L_x_2:


//--------------------- .text._Z14stencil_kernelPfPKf --------------------------
	.section	.text._Z14stencil_kernelPfPKf,"ax",@progbits
	.align	128
        .global         _Z14stencil_kernelPfPKf
        .type           _Z14stencil_kernelPfPKf,@function
        .size           _Z14stencil_kernelPfPKf,(.L_x_3 - _Z14stencil_kernelPfPKf)
        .other          _Z14stencil_kernelPfPKf,@"STO_CUDA_ENTRY STV_DEFAULT"
_Z14stencil_kernelPfPKf:
.text._Z14stencil_kernelPfPKf:
[----:B------:R-:W-:Y:S01]  /*0000*/  LDC R1, c[0x0][0x37c] ;  /* 0x0000df00ff017b82 */ /* 0x000fe20000000800 */
[----:B------:R-:W0:Y:S07]  /*0010*/  S2R R5, SR_TID.Y ;  /* 0x0000000000057919 */ /* 0x000e2e0000002200 */
[----:B------:R-:W1:Y:S01]  /*0020*/  LDC R0, c[0x0][0x360] ;  /* 0x0000d800ff007b82 */ /* 0x000e620000000800 */
[----:B------:R-:W1:Y:S01]  /*0030*/  S2R R3, SR_TID.X ;  /* 0x0000000000037919 */ /* 0x000e620000002100 */
[----:B------:R-:W2:Y:S06]  /*0040*/  S2R R7, SR_TID.Z ;  /* 0x0000000000077919 */ /* 0x000eac0000002300 */
[----:B------:R-:W0:Y:S08]  /*0050*/  S2UR UR5, SR_CTAID.Y ;  /* 0x00000000000579c3 */ /* 0x000e300000002600 */
[----:B------:R-:W0:Y:S08]  /*0060*/  LDC R4, c[0x0][0x364] ;  /* 0x0000d900ff047b82 */ /* 0x000e300000000800 */
[----:B------:R-:W1:Y:S08]  /*0070*/  S2UR UR4, SR_CTAID.X ;  /* 0x00000000000479c3 */ /* 0x000e700000002500 */
[----:B------:R-:W2:Y:S08]  /*0080*/  S2UR UR6, SR_CTAID.Z ;  /* 0x00000000000679c3 */ /* 0x000eb00000002700 */
[----:B------:R-:W2:Y:S01]  /*0090*/  LDC R2, c[0x0][0x368] ;  /* 0x0000da00ff027b82 */ /* 0x000ea20000000800 */
[----:B0-----:R-:W-:-:S02]  /*00a0*/  IMAD R4, R4, UR5, R5 ;  /* 0x0000000504047c24 */ /* 0x001fc4000f8e0205 */
[----:B-1----:R-:W-:-:S05]  /*00b0*/  IMAD R0, R0, UR4, R3 ;  /* 0x0000000400007c24 */ /* 0x002fca000f8e0203 */
[----:B------:R-:W-:Y:S01]  /*00c0*/  IADD3 R6, PT, PT, R0, -0x1, RZ ;  /* 0xffffffff00067810 */ /* 0x000fe20007ffe0ff */
[----:B--2---:R-:W-:Y:S01]  /*00d0*/  IMAD R5, R2, UR6, R7 ;  /* 0x0000000602057c24 */ /* 0x004fe2000f8e0207 */
[----:B------:R-:W-:-:S04]  /*00e0*/  IADD3 R7, PT, PT, R4, -0x1, RZ ;  /* 0xffffffff04077810 */ /* 0x000fc80007ffe0ff */
[----:B------:R-:W-:-:S04]  /*00f0*/  IADD3 R10, PT, PT, R5, -0x1, RZ ;  /* 0xffffffff050a7810 */ /* 0x000fc80007ffe0ff */
[----:B------:R-:W-:-:S04]  /*0100*/  VIMNMX3.U32 R2, R6, R7, R10, !PT ;  /* 0x000000070602720f */ /* 0x000fc8000780000a */
[----:B------:R-:W-:-:S13]  /*0110*/  ISETP.GT.U32.AND P0, PT, R2, 0x1d, PT ;  /* 0x0000001d0200780c */ /* 0x000fda0003f04070 */
[----:B------:R-:W-:Y:S05]  /*0120*/  @P0 EXIT ;  /* 0x000000000000094d */ /* 0x000fea0003800000 */
[----:B------:R-:W0:Y:S01]  /*0130*/  LDC.64 R2, c[0x0][0x388] ;  /* 0x0000e200ff027b82 */ /* 0x000e220000000a00 */
[----:B------:R-:W1:Y:S01]  /*0140*/  LDCU.64 UR4, c[0x0][0x358] ;  /* 0x00006b00ff0477ac */ /* 0x000e620008000a00 */
[-C--:B------:R-:W-:Y:S02]  /*0150*/  LEA R11, R4, R5.reuse, 0x5 ;  /* 0x00000005040b7211 */ /* 0x080fe400078e28ff */
[----:B------:R-:W-:Y:S02]  /*0160*/  LEA R8, R0, R5, 0xa ;  /* 0x0000000500087211 */ /* 0x000fe400078e50ff */
[----:B------:R-:W-:Y:S02]  /*0170*/  LEA R5, R6, R11, 0xa ;  /* 0x0000000b06057211 */ /* 0x000fe400078e50ff */
[----:B------:R-:W-:Y:S02]  /*0180*/  SHF.L.U32 R12, R0, 0xa, RZ ;  /* 0x0000000a000c7819 */ /* 0x000fe400000006ff */
[----:B------:R-:W-:-:S02]  /*0190*/  LEA R9, R7, R8, 0x5 ;  /* 0x0000000807097211 */ /* 0x000fc400078e28ff */
[----:B------:R-:W-:-:S04]  /*01a0*/  LEA R13, R4, R12, 0x5 ;  /* 0x0000000c040d7211 */ /* 0x000fc800078e28ff */
[----:B------:R-:W-:Y:S01]  /*01b0*/  IADD3 R13, PT, PT, R10, R13, RZ ;  /* 0x0000000d0a0d7210 */ /* 0x000fe20007ffe0ff */
[----:B0-----:R-:W-:-:S04]  /*01c0*/  IMAD.WIDE.U32 R6, R5, 0x4, R2 ;  /* 0x0000000405067825 */ /* 0x001fc800078e0002 */
[--C-:B------:R-:W-:Y:S01]  /*01d0*/  IMAD.WIDE.U32 R8, R9, 0x4, R2.reuse ;  /* 0x0000000409087825 */ /* 0x100fe200078e0002 */
[----:B-1----:R-:W2:Y:S04]  /*01e0*/  LDG.E R0, desc[UR4][R6.64] ;  /* 0x0000000406007981 */ /* 0x002ea8000c1e1900 */
[----:B------:R-:W2:Y:S01]  /*01f0*/  LDG.E R15, desc[UR4][R6.64+0x2000] ;  /* 0x00200004060f7981 */ /* 0x000ea2000c1e1900 */
[----:B------:R-:W-:Y:S01]  /*0200*/  IADD3 R21, PT, PT, R11, R12, RZ ;  /* 0x0000000c0b157210 */ /* 0x000fe20007ffe0ff */
[--C-:B------:R-:W-:Y:S02]  /*0210*/  IMAD.WIDE.U32 R10, R13, 0x4, R2.reuse ;  /* 0x000000040d0a7825 */ /* 0x100fe400078e0002 */
[----:B------:R-:W3:Y:S01]  /*0220*/  LDG.E R17, desc[UR4][R8.64] ;  /* 0x0000000408117981 */ /* 0x000ee2000c1e1900 */
[----:B------:R-:W0:Y:S01]  /*0230*/  LDC.64 R12, c[0x0][0x380] ;  /* 0x0000e000ff0c7b82 */ /* 0x000e220000000a00 */
[----:B------:R-:W-:-:S02]  /*0240*/  IMAD.WIDE.U32 R2, R21, 0x4, R2 ;  /* 0x0000000415027825 */ /* 0x000fc400078e0002 */
[----:B------:R-:W4:Y:S04]  /*0250*/  LDG.E R19, desc[UR4][R8.64+0x100] ;  /* 0x0001000408137981 */ /* 0x000f28000c1e1900 */
[----:B------:R-:W5:Y:S04]  /*0260*/  LDG.E R11, desc[UR4][R10.64] ;  /* 0x000000040a0b7981 */ /* 0x000f68000c1e1900 */
[----:B------:R-:W5:Y:S01]  /*0270*/  LDG.E R3, desc[UR4][R2.64+0x4] ;  /* 0x0000040402037981 */ /* 0x000f62000c1e1900 */
[----:B------:R-:W-:-:S05]  /*0280*/  IADD3 R5, PT, PT, R5, 0x400, RZ ;  /* 0x0000040005057810 */ /* 0x000fca0007ffe0ff */
[----:B0-----:R-:W-:-:S04]  /*0290*/  IMAD.WIDE.U32 R4, R5, 0x4, R12 ;  /* 0x0000000405047825 */ /* 0x001fc800078e000c */
[----:B--2---:R-:W-:-:S04]  /*02a0*/  FADD R0, R0, R15 ;  /* 0x0000000f00007221 */ /* 0x004fc80000000000 */
[----:B---3--:R-:W-:-:S04]  /*02b0*/  FADD R0, R0, R17 ;  /* 0x0000001100007221 */ /* 0x008fc80000000000 */
[----:B----4-:R-:W-:-:S04]  /*02c0*/  FADD R0, R0, R19 ;  /* 0x0000001300007221 */ /* 0x010fc80000000000 */
[----:B-----5:R-:W-:-:S04]  /*02d0*/  FADD R0, R0, R11 ;  /* 0x0000000b00007221 */ /* 0x020fc80000000000 */
[----:B------:R-:W-:-:S04]  /*02e0*/  FADD R0, R0, R3 ;  /* 0x0000000300007221 */ /* 0x000fc80000000000 */
[----:B------:R-:W-:-:S05]  /*02f0*/  FMUL R7, R0, 0.75 ;  /* 0x3f40000000077820 */ /* 0x000fca0000400000 */
[----:B------:R-:W-:Y:S01]  /*0300*/  STG.E desc[UR4][R4.64], R7 ;  /* 0x0000000704007986 */ /* 0x000fe2000c101904 */
[----:B------:R-:W-:Y:S05]  /*0310*/  EXIT ;  /* 0x000000000000794d */ /* 0x000fea0003800000 */
.L_x_1:
        /* <DEDUP_REMOVED lines=14> */
.L_x_3:


//--------------------- .nv.shared._Z20stencil_kernel_tiledPfPKf --------------------------
	.section	.nv.shared._Z20stencil_kernel_tiledPfPKf,"aw",@nobits
	.sectionflags	@""
	.align	4
.nv.shared._Z20stencil_kernel_tiledPfPKf:
	.zero		7936


//--------------------- .nv.shared.reserved.0     --------------------------
	.section	.nv.shared.reserved.0,"aw",@nobits
	.weak		__nv_reservedSMEM_offset_0_alias
	.size		__nv_reservedSMEM_offset_0_alias, 0, 64
	.other		__nv_reservedSMEM_offset_0_alias,@"STO_CUDA_RESERVED_SHARED STV_DEFAULT"
__nv_reservedSMEM_offset_0_alias:
	.zero		0
	.zero		64


//--------------------- .nv.constant0._Z20stencil_kernel_tiledPfPKf --------------------------
	.section	.nv.constant0._Z20stencil_kernel_tiledPfPKf,"a",@progbits
	.sectionflags	@""
	.align	4
.nv.constant0._Z20stencil_kernel_tiledPfPKf:
	.zero		912


//--------------------- .nv.constant0._Z14stencil_kernelPfPKf --------------------------
	.section	.nv.constant0._Z14stencil_kernelPfPKf,"a",@progbits
	.sectionflags	@""
	.align	4
.nv.constant0._Z14stencil_kernelPfPKf:
	.zero		912


//--------------------- SYMBOLS --------------------------

	.type		.nv.reservedSmem.offset0,@object
	.size		.nv.reservedSmem.offset0,0x4
	.type		.nv.reservedSmem.cap,@object
	.size		.nv.reservedSmem.cap,0x4
